	.headerflags	@"EF_CUDA_TEXMODE_UNIFIED EF_CUDA_64BIT_ADDRESS EF_CUDA_ACCELERATORS EF_CUDA_SM90 EF_CUDA_VIRTUAL_SM(EF_CUDA_SM90)"
	.elftype	@"ET_EXEC"


//--------------------- .nv.info                  --------------------------
	.section	.nv.info,"",@"SHT_CUDA_INFO"
	.align	4


	//----- nvinfo : EIATTR_REGCOUNT
	.align		4
        /*0000*/ 	.byte	0x04, 0x2f
        /*0002*/ 	.short	(.L_1 - .L_0)
	.align		4
.L_0:
        /*0004*/ 	.word	index@(triton_poi_fused__unsafe_index_add_mul_sub_38)
        /*0008*/ 	.word	0x0000001e


	//----- nvinfo : EIATTR_MIN_STACK_SIZE
	.align		4
.L_1:
        /*000c*/ 	.byte	0x04, 0x12
        /*000e*/ 	.short	(.L_3 - .L_2)
	.align		4
.L_2:
        /*0010*/ 	.word	index@(triton_poi_fused__unsafe_index_add_mul_sub_38)
        /*0014*/ 	.word	0x00000000


	//----- nvinfo : EIATTR_FRAME_SIZE
	.align		4
.L_3:
        /*0018*/ 	.byte	0x04, 0x11
        /*001a*/ 	.short	(.L_5 - .L_4)
	.align		4
.L_4:
        /*001c*/ 	.word	index@(triton_poi_fused__unsafe_index_add_mul_sub_38)
        /*0020*/ 	.word	0x00000000


	//----- nvinfo : EIATTR_MIN_STACK_SIZE
	.align		4
.L_5:
        /*0024*/ 	.byte	0x04, 0x12
        /*0026*/ 	.short	(.L_7 - .L_6)
	.align		4
.L_6:
        /*0028*/ 	.word	index@(triton_poi_fused__unsafe_index_add_mul_sub_38)
        /*002c*/ 	.word	0x00000000
.L_7:


//--------------------- .nv.info.triton_poi_fused__unsafe_index_add_mul_sub_38 --------------------------
	.section	.nv.info.triton_poi_fused__unsafe_index_add_mul_sub_38,"",@"SHT_CUDA_INFO"
	.sectionflags	@""
	.align	4


	//----- nvinfo : EIATTR_CUDA_API_VERSION
	.align		4
        /*0000*/ 	.byte	0x04, 0x37
        /*0002*/ 	.short	(.L_9 - .L_8)
.L_8:
        /*0004*/ 	.word	0x0000007c


	//----- nvinfo : EIATTR_KPARAM_INFO
	.align		4
.L_9:
        /*0008*/ 	.byte	0x04, 0x17
        /*000a*/ 	.short	(.L_11 - .L_10)
.L_10:
        /*000c*/ 	.word	0x00000000
        /*0010*/ 	.short	0x0008
        /*0012*/ 	.short	0x0040
        /*0014*/ 	.byte	0x00, 0xf0, 0x11, 0x00


	//----- nvinfo : EIATTR_KPARAM_INFO
	.align		4
.L_11:
        /*0018*/ 	.byte	0x04, 0x17
        /*001a*/ 	.short	(.L_13 - .L_12)
.L_12:
        /*001c*/ 	.word	0x00000000
        /*0020*/ 	.short	0x0007
        /*0022*/ 	.short	0x0038
        /*0024*/ 	.byte	0x00, 0xf4, 0x21, 0x00


	//----- nvinfo : EIATTR_KPARAM_INFO
	.align		4
.L_13:
        /*0028*/ 	.byte	0x04, 0x17
        /*002a*/ 	.short	(.L_15 - .L_14)
.L_14:
        /*002c*/ 	.word	0x00000000
        /*0030*/ 	.short	0x0006
        /*0032*/ 	.short	0x0030
        /*0034*/ 	.byte	0x00, 0xf4, 0x21, 0x00


	//----- nvinfo : EIATTR_KPARAM_INFO
	.align		4
.L_15:
        /*0038*/ 	.byte	0x04, 0x17
        /*003a*/ 	.short	(.L_17 - .L_16)
.L_16:
        /*003c*/ 	.word	0x00000000
        /*0040*/ 	.short	0x0005
        /*0042*/ 	.short	0x0028
        /*0044*/ 	.byte	0x00, 0xf4, 0x21, 0x00


	//----- nvinfo : EIATTR_KPARAM_INFO
	.align		4
.L_17:
        /*0048*/ 	.byte	0x04, 0x17
        /*004a*/ 	.short	(.L_19 - .L_18)
.L_18:
        /*004c*/ 	.word	0x00000000
        /*0050*/ 	.short	0x0004
        /*0052*/ 	.short	0x0020
        /*0054*/ 	.byte	0x00, 0xf4, 0x21, 0x00


	//----- nvinfo : EIATTR_KPARAM_INFO
	.align		4
.L_19:
        /*0058*/ 	.byte	0x04, 0x17
        /*005a*/ 	.short	(.L_21 - .L_20)
.L_20:
        /*005c*/ 	.word	0x00000000
        /*0060*/ 	.short	0x0003
        /*0062*/ 	.short	0x0018
        /*0064*/ 	.byte	0x00, 0xf4, 0x21, 0x00


	//----- nvinfo : EIATTR_KPARAM_INFO
	.align		4
.L_21:
        /*0068*/ 	.byte	0x04, 0x17
        /*006a*/ 	.short	(.L_23 - .L_22)
.L_22:
        /*006c*/ 	.word	0x00000000
        /*0070*/ 	.short	0x0002
        /*0072*/ 	.short	0x0010
        /*0074*/ 	.byte	0x00, 0xf4, 0x21, 0x00


	//----- nvinfo : EIATTR_KPARAM_INFO
	.align		4
.L_23:
        /*0078*/ 	.byte	0x04, 0x17
        /*007a*/ 	.short	(.L_25 - .L_24)
.L_24:
        /*007c*/ 	.word	0x00000000
        /*0080*/ 	.short	0x0001
        /*0082*/ 	.short	0x0008
        /*0084*/ 	.byte	0x00, 0xf4, 0x21, 0x00


	//----- nvinfo : EIATTR_KPARAM_INFO
	.align		4
.L_25:
        /*0088*/ 	.byte	0x04, 0x17
        /*008a*/ 	.short	(.L_27 - .L_26)
.L_26:
        /*008c*/ 	.word	0x00000000
        /*0090*/ 	.short	0x0000
        /*0092*/ 	.short	0x0000
        /*0094*/ 	.byte	0x00, 0xf4, 0x21, 0x00


	//----- nvinfo : EIATTR_SPARSE_MMA_MASK
	.align		4
.L_27:
        /*0098*/ 	.byte	0x03, 0x50
        /*009a*/ 	.short	0x0000


	//----- nvinfo : EIATTR_MAXREG_COUNT
	.align		4
        /*009c*/ 	.byte	0x03, 0x1b
        /*009e*/ 	.short	0x00ff


	//----- nvinfo : EIATTR_EXIT_INSTR_OFFSETS
	.align		4
        /*00a0*/ 	.byte	0x04, 0x1c
        /*00a2*/ 	.short	(.L_29 - .L_28)


	//   ....[0]....
.L_28:
        /*00a4*/ 	.word	0x000007a0


	//----- nvinfo : EIATTR_REQNTID
	.align		4
.L_29:
        /*00a8*/ 	.byte	0x04, 0x10
        /*00aa*/ 	.short	(.L_31 - .L_30)
.L_30:
        /*00ac*/ 	.word	0x00000080
        /*00b0*/ 	.word	0x00000001
        /*00b4*/ 	.word	0x00000001


	//----- nvinfo : EIATTR_CBANK_PARAM_SIZE
	.align		4
.L_31:
        /*00b8*/ 	.byte	0x03, 0x19
        /*00ba*/ 	.short	0x0044


	//----- nvinfo : EIATTR_PARAM_CBANK
	.align		4
        /*00bc*/ 	.byte	0x04, 0x0a
        /*00be*/ 	.short	(.L_33 - .L_32)
	.align		4
.L_32:
        /*00c0*/ 	.word	index@(.nv.constant0.triton_poi_fused__unsafe_index_add_mul_sub_38)
        /*00c4*/ 	.short	0x0210
        /*00c6*/ 	.short	0x0044


	//----- nvinfo : EIATTR_SW_WAR
	.align		4
.L_33:
        /*00c8*/ 	.byte	0x04, 0x36
        /*00ca*/ 	.short	(.L_35 - .L_34)
.L_34:
        /*00cc*/ 	.word	0x00000008
.L_35:


//--------------------- .nv.callgraph             --------------------------
	.section	.nv.callgraph,"",@"SHT_CUDA_CALLGRAPH"
	.align	4
	.sectionentsize	8
	.align		4
        /*0000*/ 	.word	0x00000000
	.align		4
        /*0004*/ 	.word	0xffffffff
	.align		4
        /*0008*/ 	.word	0x00000000
	.align		4
        /*000c*/ 	.word	0xfffffffe
	.align		4
        /*0010*/ 	.word	0x00000000
	.align		4
        /*0014*/ 	.word	0xfffffffd
	.align		4
        /*0018*/ 	.word	0x00000000
	.align		4
        /*001c*/ 	.word	0xfffffffc


//--------------------- .text.triton_poi_fused__unsafe_index_add_mul_sub_38 --------------------------
	.section	.text.triton_poi_fused__unsafe_index_add_mul_sub_38,"ax",@progbits
	.align	128
        .global         triton_poi_fused__unsafe_index_add_mul_sub_38
        .type           triton_poi_fused__unsafe_index_add_mul_sub_38,@function
        .size           triton_poi_fused__unsafe_index_add_mul_sub_38,(.L_x_1 - triton_poi_fused__unsafe_index_add_mul_sub_38)
        .other          triton_poi_fused__unsafe_index_add_mul_sub_38,@"STO_CUDA_ENTRY STV_DEFAULT"
triton_poi_fused__unsafe_index_add_mul_sub_38:
.text.triton_poi_fused__unsafe_index_add_mul_sub_38:
[----:B------:R-:W-:Y:S01]  /*0000*/  LDC R1, c[0x0][0x28] ;  /* 0x00000a00ff017b82 */ /* 0x000fe20000000800 */
[----:B------:R-:W1:Y:S07]  /*0010*/  S2R R2, SR_TID.X ;  /* 0x0000000000027919 */ /* 0x000e6e0000002100 */
[----:B------:R-:W2:Y:S01]  /*0020*/  LDC.64 R16, c[0x0][0x218] ;  /* 0x00008600ff107b82 */ /* 0x000ea20000000a00 */
[----:B------:R-:W-:Y:S01]  /*0030*/  ULDC.64 UR4, c[0x0][0x208] ;  /* 0x0000820000047ab9 */ /* 0x000fe20000000a00 */
[----:B------:R-:W-:Y:S01]  /*0040*/  ULDC.64 UR6, c[0x0][0x228] ;  /* 0x00008a0000067ab9 */ /* 0x000fe20000000a00 */
[----:B------:R-:W3:Y:S05]  /*0050*/  S2R R0, SR_CTAID.X ;  /* 0x0000000000007919 */ /* 0x000eea0000002500 */
[----:B------:R-:W4:Y:S01]  /*0060*/  LDC.64 R12, c[0x0][0x220] ;  /* 0x00008800ff0c7b82 */ /* 0x000f220000000a00 */
[----:B-1----:R-:W-:-:S05]  /*0070*/  IMAD.SHL.U32 R2, R2, 0x2, RZ ;  /* 0x0000000202027824 */ /* 0x002fca00078e00ff */
[----:B------:R-:W-:-:S05]  /*0080*/  LOP3.LUT R3, R2, 0xfe, RZ, 0xc0, !PT ;  /* 0x000000fe02037812 */ /* 0x000fca00078ec0ff */
[----:B---3--:R-:W-:-:S05]  /*0090*/  IMAD R4, R0, 0x100, R3 ;  /* 0x0000010000047824 */ /* 0x008fca00078e0203 */
[----:B------:R-:W-:-:S04]  /*00a0*/  SHF.R.S32.HI R3, RZ, 0x1f, R4 ;  /* 0x0000001fff037819 */ /* 0x000fc80000011404 */
[----:B------:R-:W-:-:S04]  /*00b0*/  LEA.HI R6, R3, R4, RZ, 0x6 ;  /* 0x0000000403067211 */ /* 0x000fc800078f30ff */
[----:B------:R-:W-:Y:S02]  /*00c0*/  SHF.R.S32.HI R5, RZ, 0x6, R6 ;  /* 0x00000006ff057819 */ /* 0x000fe40000011406 */
[----:B------:R-:W-:Y:S02]  /*00d0*/  LOP3.LUT R7, R6, 0xffffffc0, RZ, 0xc0, !PT ;  /* 0xffffffc006077812 */ /* 0x000fe400078ec0ff */
[----:B------:R-:W-:-:S04]  /*00e0*/  LEA.HI R2, R5, R5, RZ, 0x6 ;  /* 0x0000000505027211 */ /* 0x000fc800078f30ff */
[----:B------:R-:W-:Y:S02]  /*00f0*/  LOP3.LUT R8, R2, 0xffffffc0, RZ, 0xc0, !PT ;  /* 0xffffffc002087812 */ /* 0x000fe400078ec0ff */
[----:B------:R-:W1:Y:S03]  /*0100*/  LDC.64 R2, c[0x0][0x240] ;  /* 0x00009000ff027b82 */ /* 0x000e660000000a00 */
[----:B------:R-:W-:-:S04]  /*0110*/  IMAD.IADD R5, R5, 0x1, -R8 ;  /* 0x0000000105057824 */ /* 0x000fc800078e0a08 */
[----:B--2---:R-:W-:Y:S01]  /*0120*/  IMAD.WIDE R16, R5, 0x8, R16 ;  /* 0x0000000805107825 */ /* 0x004fe200078e0210 */
[----:B------:R-:W2:Y:S05]  /*0130*/  LDC.64 R8, c[0x0][0x230] ;  /* 0x00008c00ff087b82 */ /* 0x000eaa0000000a00 */
[----:B------:R-:W3:Y:S01]  /*0140*/  LDG.E.EL.64 R16, desc[UR4][R16.64] ;  /* 0x0000000410107981 */ /* 0x000ee2000c2e1b00 */
[----:B------:R-:W-:-:S04]  /*0150*/  IMAD.IADD R6, R4, 0x1, -R7 ;  /* 0x0000000104067824 */ /* 0x000fc800078e0a07 */
[----:B----4-:R-:W-:-:S04]  /*0160*/  IMAD.WIDE R12, R6, 0x8, R12 ;  /* 0x00000008060c7825 */ /* 0x010fc800078e020c */
[----:B-1----:R-:W-:Y:S02]  /*0170*/  IMAD.WIDE R2, R5, 0x8, R2 ;  /* 0x0000000805027825 */ /* 0x002fe400078e0202 */
[----:B------:R-:W4:Y:S04]  /*0180*/  LDG.E.EL.128 R12, desc[UR4][R12.64] ;  /* 0x000000040c0c7981 */ /* 0x000f28000c2e1d00 */
[----:B------:R-:W5:Y:S01]  /*0190*/  LDG.E.EL.64 R2, desc[UR4][R2.64] ;  /* 0x0000000402027981 */ /* 0x000f62000c2e1b00 */
[----:B--2---:R-:W-:-:S06]  /*01a0*/  IMAD.WIDE R8, R6, 0x8, R8 ;  /* 0x0000000806087825 */ /* 0x004fcc00078e0208 */
[----:B------:R-:W2:Y:S01]  /*01b0*/  LDG.E.EL.128 R8, desc[UR4][R8.64] ;  /* 0x0000000408087981 */ /* 0x000ea2000c2e1d00 */
[----:B------:R-:W-:Y:S02]  /*01c0*/  SHF.R.S32.HI R0, RZ, 0x17, R0 ;  /* 0x00000017ff007819 */ /* 0x000fe40000011400 */
[----:B---3--:R-:W-:-:S04]  /*01d0*/  SHF.R.U32.HI R7, RZ, 0x1d, R17 ;  /* 0x0000001dff077819 */ /* 0x008fc80000011611 */
[----:B------:R-:W-:-:S04]  /*01e0*/  LOP3.LUT R7, R7, 0x4, RZ, 0xc0, !PT ;  /* 0x0000000407077812 */ /* 0x000fc800078ec0ff */
[----:B------:R-:W-:Y:S02]  /*01f0*/  IADD3 R16, P0, R16, R7, RZ ;  /* 0x0000000710107210 */ /* 0x000fe40007f1e0ff */
[----:B----4-:R-:W-:-:S03]  /*0200*/  SHF.R.U32.HI R18, RZ, 0x1b, R13 ;  /* 0x0000001bff127819 */ /* 0x010fc6000001160d */
[----:B------:R-:W-:Y:S01]  /*0210*/  IMAD.X R17, RZ, RZ, R17, P0 ;  /* 0x000000ffff117224 */ /* 0x000fe200000e0611 */
[----:B------:R-:W-:Y:S02]  /*0220*/  LEA R21, P0, R12, UR6, 0x2 ;  /* 0x000000060c157c11 */ /* 0x000fe4000f8010ff */
[----:B------:R-:W-:Y:S02]  /*0230*/  LOP3.LUT R18, R18, 0x10, RZ, 0xc0, !PT ;  /* 0x0000001012127812 */ /* 0x000fe400078ec0ff */
[----:B-----5:R-:W-:Y:S02]  /*0240*/  SHF.R.U32.HI R19, RZ, 0x1d, R3 ;  /* 0x0000001dff137819 */ /* 0x020fe40000011603 */
[----:B------:R-:W-:Y:S02]  /*0250*/  LEA.HI.X R13, R12, UR7, R13, 0x2, P0 ;  /* 0x000000070c0d7c11 */ /* 0x000fe400080f140d */
[----:B------:R-:W-:Y:S02]  /*0260*/  SHF.R.U32.HI R12, RZ, 0x1b, R15 ;  /* 0x0000001bff0c7819 */ /* 0x000fe4000001160f */
[----:B------:R-:W-:-:S02]  /*0270*/  LOP3.LUT R19, R19, 0x4, RZ, 0xc0, !PT ;  /* 0x0000000413137812 */ /* 0x000fc400078ec0ff */
[----:B------:R-:W-:Y:S02]  /*0280*/  LEA R7, P1, R14, UR6, 0x2 ;  /* 0x000000060e077c11 */ /* 0x000fe4000f8210ff */
[----:B------:R-:W-:Y:S02]  /*0290*/  LOP3.LUT R12, R12, 0x10, RZ, 0xc0, !PT ;  /* 0x000000100c0c7812 */ /* 0x000fe400078ec0ff */
[----:B------:R-:W-:Y:S02]  /*02a0*/  IADD3 R18, P0, R18, R21, RZ ;  /* 0x0000001512127210 */ /* 0x000fe40007f1e0ff */
[----:B------:R-:W-:Y:S02]  /*02b0*/  IADD3 R2, P2, R2, R19, RZ ;  /* 0x0000001302027210 */ /* 0x000fe40007f5e0ff */
[----:B------:R-:W-:Y:S02]  /*02c0*/  LEA.HI.X R15, R14, UR7, R15, 0x2, P1 ;  /* 0x000000070e0f7c11 */ /* 0x000fe400088f140f */
[----:B------:R-:W-:Y:S01]  /*02d0*/  SGXT R19, R0, 0x1 ;  /* 0x000000010013781a */ /* 0x000fe20000000200 */
[----:B------:R-:W-:Y:S01]  /*02e0*/  IMAD.X R3, RZ, RZ, R3, P2 ;  /* 0x000000ffff037224 */ /* 0x000fe200010e0603 */
[----:B------:R-:W-:Y:S01]  /*02f0*/  IADD3 R12, P1, R12, R7, RZ ;  /* 0x000000070c0c7210 */ /* 0x000fe20007f3e0ff */
[----:B------:R-:W-:Y:S01]  /*0300*/  IMAD.X R7, RZ, RZ, R13, P0 ;  /* 0x000000ffff077224 */ /* 0x000fe200000e060d */
[C---:B------:R-:W-:Y:S01]  /*0310*/  SHF.L.U64.HI R0, R16.reuse, 0x4, R17 ;  /* 0x0000000410007819 */ /* 0x040fe20000010211 */
[----:B------:R-:W-:Y:S01]  /*0320*/  IMAD.SHL.U32 R16, R16, 0x10, RZ ;  /* 0x0000001010107824 */ /* 0x000fe200078e00ff */
[----:B------:R-:W-:Y:S01]  /*0330*/  LEA.HI R19, R19, R4, RZ, 0xc ;  /* 0x0000000413137211 */ /* 0x000fe200078f60ff */
[C---:B------:R-:W-:Y:S01]  /*0340*/  IMAD.SHL.U32 R13, R2.reuse, 0x10, RZ ;  /* 0x00000010020d7824 */ /* 0x040fe200078e00ff */
[----:B------:R-:W-:Y:S01]  /*0350*/  SHF.L.U64.HI R22, R2, 0x4, R3 ;  /* 0x0000000402167819 */ /* 0x000fe20000010203 */
[----:B------:R-:W-:Y:S01]  /*0360*/  IMAD.X R15, RZ, RZ, R15, P1 ;  /* 0x000000ffff0f7224 */ /* 0x000fe200008e060f */
[----:B------:R-:W-:-:S02]  /*0370*/  IADD3 R24, P0, R16, R18, RZ ;  /* 0x0000001210187210 */ /* 0x000fc40007f1e0ff */
[----:B------:R-:W-:Y:S02]  /*0380*/  IADD3 R18, P2, R13, R18, RZ ;  /* 0x000000120d127210 */ /* 0x000fe40007f5e0ff */
[----:B------:R-:W-:Y:S02]  /*0390*/  SHF.R.S32.HI R23, RZ, 0xc, R19 ;  /* 0x0000000cff177819 */ /* 0x000fe40000011413 */
[----:B------:R-:W-:Y:S01]  /*03a0*/  IADD3 R20, P1, R12, R16, RZ ;  /* 0x000000100c147210 */ /* 0x000fe20007f3e0ff */
[----:B------:R-:W-:Y:S01]  /*03b0*/  IMAD.X R19, R22, 0x1, R7, P2 ;  /* 0x0000000116137824 */ /* 0x000fe200010e0607 */
[----:B--2---:R-:W-:Y:S01]  /*03c0*/  SHF.R.U32.HI R26, RZ, 0x1b, R9 ;  /* 0x0000001bff1a7819 */ /* 0x004fe20000011609 */
[----:B------:R-:W-:Y:S01]  /*03d0*/  IMAD.SHL.U32 R23, R23, 0x10, RZ ;  /* 0x0000001017177824 */ /* 0x000fe200078e00ff */
[----:B------:R-:W-:Y:S01]  /*03e0*/  SHF.R.U32.HI R14, RZ, 0x1b, R11 ;  /* 0x0000001bff0e7819 */ /* 0x000fe2000001160b */
[----:B------:R-:W-:Y:S01]  /*03f0*/  IMAD.X R21, R15, 0x1, R0, P1 ;  /* 0x000000010f157824 */ /* 0x000fe200008e0600 */
[----:B------:R-:W-:Y:S01]  /*0400*/  IADD3.X R25, R0, R7, RZ, P0, !PT ;  /* 0x0000000700197210 */ /* 0x000fe200007fe4ff */
[----:B------:R-:W-:Y:S01]  /*0410*/  IMAD.WIDE R18, R23, 0x4, R18 ;  /* 0x0000000417127825 */ /* 0x000fe200078e0212 */
[----:B------:R-:W-:-:S03]  /*0420*/  LEA R17, P1, R10, UR6, 0x2 ;  /* 0x000000060a117c11 */ /* 0x000fc6000f8210ff */
[C---:B------:R-:W-:Y:S01]  /*0430*/  IMAD.WIDE R20, R23.reuse, 0x4, R20 ;  /* 0x0000000417147825 */ /* 0x040fe200078e0214 */
[----:B------:R1:W2:Y:S01]  /*0440*/  LDG.E.EL R3, desc[UR4][R18.64] ;  /* 0x0000000412037981 */ /* 0x0002a2000c2e1900 */
[----:B------:R-:W-:Y:S02]  /*0450*/  LEA R27, P0, R8, UR6, 0x2 ;  /* 0x00000006081b7c11 */ /* 0x000fe4000f8010ff */
[----:B------:R-:W-:Y:S01]  /*0460*/  LOP3.LUT R26, R26, 0x10, RZ, 0xc0, !PT ;  /* 0x000000101a1a7812 */ /* 0x000fe200078ec0ff */
[----:B------:R3:W4:Y:S01]  /*0470*/  LDG.E.EL R2, desc[UR4][R20.64] ;  /* 0x0000000414027981 */ /* 0x000722000c2e1900 */
[----:B------:R-:W-:Y:S01]  /*0480*/  LOP3.LUT R14, R14, 0x10, RZ, 0xc0, !PT ;  /* 0x000000100e0e7812 */ /* 0x000fe200078ec0ff */
[----:B------:R-:W-:Y:S01]  /*0490*/  IMAD.WIDE R24, R23, 0x4, R24 ;  /* 0x0000000417187825 */ /* 0x000fe200078e0218 */
[----:B------:R-:W-:Y:S01]  /*04a0*/  LEA.HI.X R11, R10, UR7, R11, 0x2, P1 ;  /* 0x000000070a0b7c11 */ /* 0x000fe200088f140b */
[----:B-1----:R-:W1:Y:S01]  /*04b0*/  LDC.64 R18, c[0x0][0x238] ;  /* 0x00008e00ff127b82 */ /* 0x002e620000000a00 */
[----:B------:R-:W-:-:S02]  /*04c0*/  LEA.HI.X R9, R8, UR7, R9, 0x2, P0 ;  /* 0x0000000708097c11 */ /* 0x000fc400080f1409 */
[----:B------:R-:W5:Y:S01]  /*04d0*/  LDG.E.EL R7, desc[UR4][R24.64] ;  /* 0x0000000418077981 */ /* 0x000f62000c2e1900 */
[----:B------:R-:W-:Y:S02]  /*04e0*/  IADD3 R10, P4, R26, R27, RZ ;  /* 0x0000001b1a0a7210 */ /* 0x000fe40007f9e0ff */
[----:B---3--:R-:W-:Y:S02]  /*04f0*/  IADD3 R20, P5, R13, R12, RZ ;  /* 0x0000000c0d147210 */ /* 0x008fe40007fbe0ff */
[----:B------:R-:W-:Y:S02]  /*0500*/  IADD3 R8, P3, R14, R17, RZ ;  /* 0x000000110e087210 */ /* 0x000fe40007f7e0ff */
[----:B------:R-:W-:Y:S01]  /*0510*/  IADD3 R14, P2, R10, R16, RZ ;  /* 0x000000100a0e7210 */ /* 0x000fe20007f5e0ff */
[----:B------:R-:W-:Y:S01]  /*0520*/  IMAD.X R21, R22, 0x1, R15, P5 ;  /* 0x0000000116157824 */ /* 0x000fe200028e060f */
[----:B------:R-:W-:Y:S02]  /*0530*/  IADD3 R12, P1, R13, R10, RZ ;  /* 0x0000000a0d0c7210 */ /* 0x000fe40007f3e0ff */
[----:B------:R-:W-:-:S02]  /*0540*/  IADD3 R10, P0, R8, R16, RZ ;  /* 0x00000010080a7210 */ /* 0x000fc40007f1e0ff */
[----:B------:R-:W-:Y:S01]  /*0550*/  IADD3 R8, P5, R13, R8, RZ ;  /* 0x000000080d087210 */ /* 0x000fe20007fbe0ff */
[----:B------:R-:W3:Y:S01]  /*0560*/  LDC.64 R16, c[0x0][0x248] ;  /* 0x00009200ff107b82 */ /* 0x000ee20000000a00 */
[----:B------:R-:W-:Y:S01]  /*0570*/  IMAD.X R13, RZ, RZ, R9, P4 ;  /* 0x000000ffff0d7224 */ /* 0x000fe200020e0609 */
[----:B------:R-:W-:-:S03]  /*0580*/  IADD3.X R9, RZ, R11, RZ, P3, !PT ;  /* 0x0000000bff097210 */ /* 0x000fc60001ffe4ff */
[--C-:B------:R-:W-:Y:S02]  /*0590*/  IMAD.X R15, R13, 0x1, R0.reuse, P2 ;  /* 0x000000010d0f7824 */ /* 0x100fe400010e0600 */
[C---:B------:R-:W-:Y:S02]  /*05a0*/  IMAD.X R13, R22.reuse, 0x1, R13, P1 ;  /* 0x00000001160d7824 */ /* 0x040fe400008e060d */
[----:B------:R-:W-:Y:S02]  /*05b0*/  IMAD.X R11, R9, 0x1, R0, P0 ;  /* 0x00000001090b7824 */ /* 0x000fe400000e0600 */
[----:B------:R-:W-:Y:S02]  /*05c0*/  IMAD.X R9, R22, 0x1, R9, P5 ;  /* 0x0000000116097824 */ /* 0x000fe400028e0609 */
[----:B------:R-:W-:-:S04]  /*05d0*/  IMAD.WIDE R12, R23, 0x4, R12 ;  /* 0x00000004170c7825 */ /* 0x000fc800078e020c */
[C---:B------:R-:W-:Y:S02]  /*05e0*/  IMAD.WIDE R20, R23.reuse, 0x4, R20 ;  /* 0x0000000417147825 */ /* 0x040fe400078e0214 */
[----:B------:R-:W2:Y:S02]  /*05f0*/  LDG.E.EL R12, desc[UR4][R12.64] ;  /* 0x000000040c0c7981 */ /* 0x000ea4000c2e1900 */
[C---:B------:R-:W-:Y:S02]  /*0600*/  IMAD.WIDE R14, R23.reuse, 0x4, R14 ;  /* 0x00000004170e7825 */ /* 0x040fe400078e020e */
[----:B------:R-:W4:Y:S02]  /*0610*/  LDG.E.EL R20, desc[UR4][R20.64] ;  /* 0x0000000414147981 */ /* 0x000f24000c2e1900 */
[C---:B------:R-:W-:Y:S02]  /*0620*/  IMAD.WIDE R10, R23.reuse, 0x4, R10 ;  /* 0x00000004170a7825 */ /* 0x040fe400078e020a */
[----:B------:R-:W5:Y:S02]  /*0630*/  LDG.E.EL R14, desc[UR4][R14.64] ;  /* 0x000000040e0e7981 */ /* 0x000f64000c2e1900 */
[----:B------:R-:W-:-:S02]  /*0640*/  IMAD.WIDE R8, R23, 0x4, R8 ;  /* 0x0000000417087825 */ /* 0x000fc400078e0208 */
[----:B------:R-:W4:Y:S02]  /*0650*/  LDG.E.EL R11, desc[UR4][R10.64] ;  /* 0x000000040a0b7981 */ /* 0x000f24000c2e1900 */
[----:B-1----:R-:W-:Y:S02]  /*0660*/  IMAD.WIDE R18, R6, 0x4, R18 ;  /* 0x0000000406127825 */ /* 0x002fe400078e0212 */
[----:B------:R-:W4:Y:S04]  /*0670*/  LDG.E.EL R9, desc[UR4][R8.64] ;  /* 0x0000000408097981 */ /* 0x000f28000c2e1900 */
[----:B------:R-:W4:Y:S01]  /*0680*/  LDG.E.EL.64 R18, desc[UR4][R18.64] ;  /* 0x0000000412127981 */ /* 0x000f22000c2e1b00 */
[----:B---3--:R-:W-:Y:S02]  /*0690*/  IMAD.WIDE R22, R5, 0x4, R16 ;  /* 0x0000000405167825 */ /* 0x008fe400078e0210 */
[----:B------:R-:W1:Y:S04]  /*06a0*/  LDC.64 R16, c[0x0][0x210] ;  /* 0x00008400ff107b82 */ /* 0x000e680000000a00 */
[----:B------:R-:W3:Y:S01]  /*06b0*/  LDG.E.EL R22, desc[UR4][R22.64] ;  /* 0x0000000416167981 */ /* 0x000ee2000c2e1900 */
[----:B-1----:R-:W-:-:S04]  /*06c0*/  IMAD.WIDE R16, R4, 0x4, R16 ;  /* 0x0000000404107825 */ /* 0x002fc800078e0210 */
[----:B--2---:R-:W-:Y:S01]  /*06d0*/  FADD R0, -R3, R12 ;  /* 0x0000000c03007221 */ /* 0x004fe20000000100 */
[----:B-----5:R-:W-:Y:S01]  /*06e0*/  FADD R5, -R7, R14 ;  /* 0x0000000e07057221 */ /* 0x020fe20000000100 */
[----:B----4-:R-:W-:Y:S01]  /*06f0*/  FADD R6, -R2, R11 ;  /* 0x0000000b02067221 */ /* 0x010fe20000000100 */
[----:B------:R-:W-:Y:S01]  /*0700*/  FADD R15, -R20, R9 ;  /* 0x00000009140f7221 */ /* 0x000fe20000000100 */
[C---:B------:R-:W-:Y:S01]  /*0710*/  FFMA R0, R18.reuse, R0, R3 ;  /* 0x0000000012007223 */ /* 0x040fe20000000003 */
[----:B------:R-:W-:Y:S01]  /*0720*/  FFMA R5, R18, R5, R7 ;  /* 0x0000000512057223 */ /* 0x000fe20000000007 */
[C---:B------:R-:W-:Y:S01]  /*0730*/  FFMA R3, R19.reuse, R6, R2 ;  /* 0x0000000613037223 */ /* 0x040fe20000000002 */
[----:B------:R-:W-:Y:S02]  /*0740*/  FFMA R20, R19, R15, R20 ;  /* 0x0000000f13147223 */ /* 0x000fe40000000014 */
[----:B------:R-:W-:Y:S02]  /*0750*/  FADD R0, -R5, R0 ;  /* 0x0000000005007221 */ /* 0x000fe40000000100 */
[----:B------:R-:W-:-:S02]  /*0760*/  FADD R20, -R3, R20 ;  /* 0x0000001403147221 */ /* 0x000fc40000000100 */
[C---:B---3--:R-:W-:Y:S02]  /*0770*/  FFMA R2, R22.reuse, R0, R5 ;  /* 0x0000000016027223 */ /* 0x048fe40000000005 */
[----:B------:R-:W-:-:S05]  /*0780*/  FFMA R3, R22, R20, R3 ;  /* 0x0000001416037223 */ /* 0x000fca0000000003 */
[----:B------:R-:W-:Y:S01]  /*0790*/  STG.E.64 desc[UR4][R16.64], R2 ;  /* 0x0000000210007986 */ /* 0x000fe2000c101b04 */
[----:B------:R-:W-:Y:S05]  /*07a0*/  EXIT ;  /* 0x000000000000794d */ /* 0x000fea0003800000 */
.L_x_0:
[----:B------:R-:W-:-:S00]  /*07b0*/  BRA `(.L_x_0) ;  /* 0xfffffffc00fc7947 */ /* 0x000fc0000383ffff */
[----:B------:R-:W-:-:S00]  /*07c0*/  NOP ;  /* 0x0000000000007918 */ /* 0x000fc00000000000 */
        /* <DEDUP_REMOVED lines=11> */
.L_x_1:


//--------------------- .nv.constant0.triton_poi_fused__unsafe_index_add_mul_sub_38 --------------------------
	.section	.nv.constant0.triton_poi_fused__unsafe_index_add_mul_sub_38,"a",@progbits
	.sectionflags	@""
	.align	4
.nv.constant0.triton_poi_fused__unsafe_index_add_mul_sub_38:
	.zero		596
